//
// Generated by NVIDIA NVVM Compiler
//
// Compiler Build ID: CL-36424714
// Cuda compilation tools, release 13.0, V13.0.88
// Based on NVVM 20.0.0
//

.version 9.0
.target sm_100
.address_size 64

	// .globl	_Z11count_pathsPiS_PxS_i

.visible .entry _Z11count_pathsPiS_PxS_i(
	.param .u64 .ptr .align 1 _Z11count_pathsPiS_PxS_i_param_0,
	.param .u64 .ptr .align 1 _Z11count_pathsPiS_PxS_i_param_1,
	.param .u64 .ptr .align 1 _Z11count_pathsPiS_PxS_i_param_2,
	.param .u64 .ptr .align 1 _Z11count_pathsPiS_PxS_i_param_3,
	.param .u32 _Z11count_pathsPiS_PxS_i_param_4
)
{
	.reg .pred 	%p<5>;
	.reg .b32 	%r<14>;
	.reg .b64 	%rd<21>;

	ld.param.u64 	%rd5, [_Z11count_pathsPiS_PxS_i_param_0];
	ld.param.u64 	%rd6, [_Z11count_pathsPiS_PxS_i_param_1];
	ld.param.u64 	%rd8, [_Z11count_pathsPiS_PxS_i_param_2];
	ld.param.u64 	%rd7, [_Z11count_pathsPiS_PxS_i_param_3];
	ld.param.u32 	%r6, [_Z11count_pathsPiS_PxS_i_param_4];
	cvta.to.global.u64 	%rd1, %rd8;
	mov.u32 	%r7, %ctaid.x;
	mov.u32 	%r8, %ntid.x;
	mov.u32 	%r9, %tid.x;
	mad.lo.s32 	%r1, %r7, %r8, %r9;
	setp.ge.s32 	%p1, %r1, %r6;
	@%p1 bra 	$L__BB0_5;
	cvta.to.global.u64 	%rd9, %rd7;
	mul.wide.s32 	%rd10, %r1, 4;
	add.s64 	%rd11, %rd9, %rd10;
	ld.global.u32 	%r2, [%rd11];
	mul.wide.s32 	%rd12, %r2, 8;
	add.s64 	%rd13, %rd1, %rd12;
	ld.global.u64 	%rd2, [%rd13];
	setp.eq.s64 	%p2, %rd2, 0;
	@%p2 bra 	$L__BB0_5;
	cvta.to.global.u64 	%rd14, %rd5;
	mul.wide.s32 	%rd15, %r2, 4;
	add.s64 	%rd3, %rd14, %rd15;
	ld.global.u32 	%r13, [%rd3];
	ld.global.u32 	%r10, [%rd3+4];
	setp.ge.s32 	%p3, %r13, %r10;
	@%p3 bra 	$L__BB0_5;
	cvta.to.global.u64 	%rd4, %rd6;
$L__BB0_4:
	mul.wide.s32 	%rd16, %r13, 4;
	add.s64 	%rd17, %rd4, %rd16;
	ld.global.u32 	%r11, [%rd17];
	mul.wide.s32 	%rd18, %r11, 8;
	add.s64 	%rd19, %rd1, %rd18;
	atom.global.add.u64 	%rd20, [%rd19], %rd2;
	add.s32 	%r13, %r13, 1;
	ld.global.u32 	%r12, [%rd3+4];
	setp.lt.s32 	%p4, %r13, %r12;
	@%p4 bra 	$L__BB0_4;
$L__BB0_5:
	ret;

}


// ===== COMPILED SASS (sm_100) =====

	.target	sm_100

	.elftype	@"ET_EXEC"


//--------------------- .note.nv.tkinfo           --------------------------
	.section	.note.nv.tkinfo,"",@"SHT_NOTE"
	.sectionflags	@"SHF_NOTE_NV_TKINFO"
	.tkinfo
        /*0018*/ 	.word	0x00000002
        /*0030*/ 	.string	""
        /*0030*/ 	.string	"ptxas"
        /*0030*/ 	.string	"Cuda compilation tools, release 13.0, V13.0.88"
        /*0030*/ 	.string	"Build cuda_13.0.r13.0/compiler.36424714_0"
        /*0030*/ 	.string	"-arch sm_100 -m 64 "



//--------------------- .note.nv.cuinfo           --------------------------
	.section	.note.nv.cuinfo,"",@"SHT_NOTE"
	.sectionflags	@"SHF_NOTE_NV_CUINFO"
        /*0018*/ 	.short	0x0002
        /*001a*/ 	.short	0x0064
        /*001c*/ 	.short	0x0082
	.zero		2


//--------------------- .nv.info                  --------------------------
	.section	.nv.info,"",@"SHT_CUDA_INFO"
	.align	4


	//----- nvinfo : EIATTR_REGCOUNT
	.align		4
        /*0000*/ 	.byte	0x04, 0x2f
        /*0002*/ 	.short	(.L_1 - .L_0)
	.align		4
.L_0:
        /*0004*/ 	.word	index@(_Z11count_pathsPiS_PxS_i)
        /*0008*/ 	.word	0x00000012


	//----- nvinfo : EIATTR_FRAME_SIZE
	.align		4
.L_1:
        /*000c*/ 	.byte	0x04, 0x11
        /*000e*/ 	.short	(.L_3 - .L_2)
	.align		4
.L_2:
        /*0010*/ 	.word	index@(_Z11count_pathsPiS_PxS_i)
        /*0014*/ 	.word	0x00000000


	//----- nvinfo : EIATTR_MIN_STACK_SIZE
	.align		4
.L_3:
        /*0018*/ 	.byte	0x04, 0x12
        /*001a*/ 	.short	(.L_5 - .L_4)
	.align		4
.L_4:
        /*001c*/ 	.word	index@(_Z11count_pathsPiS_PxS_i)
        /*0020*/ 	.word	0x00000000
.L_5:


//--------------------- .nv.compat                --------------------------
	.section	.nv.compat,"",@"SHT_CUDA_COMPAT_INFO"
	.align	4
        /*0000*/ 	.byte	0x02, 0x09, 0x00, 0x00, 0x02, 0x02, 0x01, 0x00, 0x02, 0x05, 0x05, 0x00, 0x03, 0x07, 0x01, 0x01
        /*0010*/ 	.byte	0x02, 0x03, 0x00, 0x00, 0x02, 0x06, 0x01, 0x00, 0x04, 0x0b, 0x08, 0x00, 0x09, 0x00, 0x00, 0x00
        /*0020*/ 	.byte	0x00, 0x00, 0x00, 0x00


//--------------------- .nv.info._Z11count_pathsPiS_PxS_i --------------------------
	.section	.nv.info._Z11count_pathsPiS_PxS_i,"",@"SHT_CUDA_INFO"
	.sectionflags	@""
	.align	4


	//----- nvinfo : EIATTR_CUDA_API_VERSION
	.align		4
        /*0000*/ 	.byte	0x04, 0x37
        /*0002*/ 	.short	(.L_7 - .L_6)
.L_6:
        /*0004*/ 	.word	0x00000082


	//----- nvinfo : EIATTR_KPARAM_INFO
	.align		4
.L_7:
        /*0008*/ 	.byte	0x04, 0x17
        /*000a*/ 	.short	(.L_9 - .L_8)
.L_8:
        /*000c*/ 	.word	0x00000000
        /*0010*/ 	.short	0x0004
        /*0012*/ 	.short	0x0020
        /*0014*/ 	.byte	0x00, 0xf0, 0x11, 0x00


	//----- nvinfo : EIATTR_KPARAM_INFO
	.align		4
.L_9:
        /*0018*/ 	.byte	0x04, 0x17
        /*001a*/ 	.short	(.L_11 - .L_10)
.L_10:
        /*001c*/ 	.word	0x00000000
        /*0020*/ 	.short	0x0003
        /*0022*/ 	.short	0x0018
        /*0024*/ 	.byte	0x00, 0xf5, 0x21, 0x00


	//----- nvinfo : EIATTR_KPARAM_INFO
	.align		4
.L_11:
        /*0028*/ 	.byte	0x04, 0x17
        /*002a*/ 	.short	(.L_13 - .L_12)
.L_12:
        /*002c*/ 	.word	0x00000000
        /*0030*/ 	.short	0x0002
        /*0032*/ 	.short	0x0010
        /*0034*/ 	.byte	0x00, 0xf5, 0x21, 0x00


	//----- nvinfo : EIATTR_KPARAM_INFO
	.align		4
.L_13:
        /*0038*/ 	.byte	0x04, 0x17
        /*003a*/ 	.short	(.L_15 - .L_14)
.L_14:
        /*003c*/ 	.word	0x00000000
        /*0040*/ 	.short	0x0001
        /*0042*/ 	.short	0x0008
        /*0044*/ 	.byte	0x00, 0xf5, 0x21, 0x00


	//----- nvinfo : EIATTR_KPARAM_INFO
	.align		4
.L_15:
        /*0048*/ 	.byte	0x04, 0x17
        /*004a*/ 	.short	(.L_17 - .L_16)
.L_16:
        /*004c*/ 	.word	0x00000000
        /*0050*/ 	.short	0x0000
        /*0052*/ 	.short	0x0000
        /*0054*/ 	.byte	0x00, 0xf5, 0x21, 0x00


	//----- nvinfo : EIATTR_SPARSE_MMA_MASK
	.align		4
.L_17:
        /*0058*/ 	.byte	0x03, 0x50
        /*005a*/ 	.short	0x0000


	//----- nvinfo : EIATTR_MAXREG_COUNT
	.align		4
        /*005c*/ 	.byte	0x03, 0x1b
        /*005e*/ 	.short	0x00ff


	//----- nvinfo : EIATTR_MERCURY_ISA_VERSION
	.align		4
        /*0060*/ 	.byte	0x03, 0x5f
        /*0062*/ 	.short	0x0101


	//----- nvinfo : EIATTR_VRC_CTA_INIT_COUNT
	.align		4
        /*0064*/ 	.byte	0x02, 0x4a
	.zero		1
	.zero		1


	//----- nvinfo : EIATTR_EXIT_INSTR_OFFSETS
	.align		4
        /*0068*/ 	.byte	0x04, 0x1c
        /*006a*/ 	.short	(.L_19 - .L_18)


	//   ....[0]....
.L_18:
        /*006c*/ 	.word	0x00000070


	//   ....[1]....
        /*0070*/ 	.word	0x00000110


	//   ....[2]....
        /*0074*/ 	.word	0x00000170


	//   ....[3]....
        /*0078*/ 	.word	0x00000210


	//----- nvinfo : EIATTR_CRS_STACK_SIZE
	.align		4
.L_19:
        /*007c*/ 	.byte	0x04, 0x1e
        /*007e*/ 	.short	(.L_21 - .L_20)
.L_20:
        /*0080*/ 	.word	0x00000000


	//----- nvinfo : EIATTR_CBANK_PARAM_SIZE
	.align		4
.L_21:
        /*0084*/ 	.byte	0x03, 0x19
        /*0086*/ 	.short	0x0024


	//----- nvinfo : EIATTR_PARAM_CBANK
	.align		4
        /*0088*/ 	.byte	0x04, 0x0a
        /*008a*/ 	.short	(.L_23 - .L_22)
	.align		4
.L_22:
        /*008c*/ 	.word	index@(.nv.constant0._Z11count_pathsPiS_PxS_i)
        /*0090*/ 	.short	0x0380
        /*0092*/ 	.short	0x0024


	//----- nvinfo : EIATTR_SW_WAR
	.align		4
.L_23:
        /*0094*/ 	.byte	0x04, 0x36
        /*0096*/ 	.short	(.L_25 - .L_24)
.L_24:
        /*0098*/ 	.word	0x00000008
.L_25:


//--------------------- .nv.callgraph             --------------------------
	.section	.nv.callgraph,"",@"SHT_CUDA_CALLGRAPH"
	.align	4
	.sectionentsize	8
	.align		4
        /*0000*/ 	.word	0x00000000
	.align		4
        /*0004*/ 	.word	0xffffffff
	.align		4
        /*0008*/ 	.word	0x00000000
	.align		4
        /*000c*/ 	.word	0xfffffffe
	.align		4
        /*0010*/ 	.word	0x00000000
	.align		4
        /*0014*/ 	.word	0xfffffffd
	.align		4
        /*0018*/ 	.word	0x00000000
	.align		4
        /*001c*/ 	.word	0xfffffffc


//--------------------- .text._Z11count_pathsPiS_PxS_i --------------------------
	.section	.text._Z11count_pathsPiS_PxS_i,"ax",@progbits
	.align	128
        .global         _Z11count_pathsPiS_PxS_i
        .type           _Z11count_pathsPiS_PxS_i,@function
        .size           _Z11count_pathsPiS_PxS_i,(.L_x_2 - _Z11count_pathsPiS_PxS_i)
        .other          _Z11count_pathsPiS_PxS_i,@"STO_CUDA_ENTRY STV_DEFAULT"
_Z11count_pathsPiS_PxS_i:
.text._Z11count_pathsPiS_PxS_i:
[----:B------:R-:W-:Y:S01]  /*0000*/  LDC R1, c[0x0][0x37c] ;  /* 0x0000df00ff017b82 */ /* 0x000fe20000000800 */
[----:B------:R-:W0:Y:S07]  /*0010*/  S2R R0, SR_TID.X ;  /* 0x0000000000007919 */ /* 0x000e2e0000002100 */
[----:B------:R-:W0:Y:S01]  /*0020*/  S2UR UR4, SR_CTAID.X ;  /* 0x00000000000479c3 */ /* 0x000e220000002500 */
[----:B------:R-:W1:Y:S07]  /*0030*/  LDCU UR5, c[0x0][0x3a0] ;  /* 0x00007400ff0577ac */ /* 0x000e6e0008000800 */
[----:B------:R-:W0:Y:S02]  /*0040*/  LDC R5, c[0x0][0x360] ;  /* 0x0000d800ff057b82 */ /* 0x000e240000000800 */
[----:B0-----:R-:W-:-:S05]  /*0050*/  IMAD R5, R5, UR4, R0 ;  /* 0x0000000405057c24 */ /* 0x001fca000f8e0200 */
[----:B-1----:R-:W-:-:S13]  /*0060*/  ISETP.GE.AND P0, PT, R5, UR5, PT ;  /* 0x0000000505007c0c */ /* 0x002fda000bf06270 */
[----:B------:R-:W-:Y:S05]  /*0070*/  @P0 EXIT ;  /* 0x000000000000094d */ /* 0x000fea0003800000 */
[----:B------:R-:W0:Y:S01]  /*0080*/  LDC.64 R2, c[0x0][0x398] ;  /* 0x0000e600ff027b82 */ /* 0x000e220000000a00 */
[----:B------:R-:W1:Y:S07]  /*0090*/  LDCU.64 UR4, c[0x0][0x358] ;  /* 0x00006b00ff0477ac */ /* 0x000e6e0008000a00 */
[----:B------:R-:W2:Y:S01]  /*00a0*/  LDC.64 R10, c[0x0][0x390] ;  /* 0x0000e400ff0a7b82 */ /* 0x000ea20000000a00 */
[----:B0-----:R-:W-:-:S05]  /*00b0*/  IMAD.WIDE R2, R5, 0x4, R2 ;  /* 0x0000000405027825 */ /* 0x001fca00078e0202 */
[----:B-1----:R-:W2:Y:S02]  /*00c0*/  LDG.E R7, desc[UR4][R2.64] ;  /* 0x0000000402077981 */ /* 0x002ea4000c1e1900 */
[----:B--2---:R-:W-:-:S06]  /*00d0*/  IMAD.WIDE R4, R7, 0x8, R10 ;  /* 0x0000000807047825 */ /* 0x004fcc00078e020a */
[----:B------:R-:W2:Y:S02]  /*00e0*/  LDG.E.64 R4, desc[UR4][R4.64] ;  /* 0x0000000404047981 */ /* 0x000ea4000c1e1b00 */
[----:B--2---:R-:W-:-:S04]  /*00f0*/  ISETP.NE.U32.AND P0, PT, R4, RZ, PT ;  /* 0x000000ff0400720c */ /* 0x004fc80003f05070 */
[----:B------:R-:W-:-:S13]  /*0100*/  ISETP.NE.AND.EX P0, PT, R5, RZ, PT, P0 ;  /* 0x000000ff0500720c */ /* 0x000fda0003f05300 */
[----:B------:R-:W-:Y:S05]  /*0110*/  @!P0 EXIT ;  /* 0x000000000000894d */ /* 0x000fea0003800000 */
[----:B------:R-:W0:Y:S02]  /*0120*/  LDC.64 R2, c[0x0][0x380] ;  /* 0x0000e000ff027b82 */ /* 0x000e240000000a00 */
[----:B0-----:R-:W-:-:S05]  /*0130*/  IMAD.WIDE R2, R7, 0x4, R2 ;  /* 0x0000000407027825 */ /* 0x001fca00078e0202 */
[----:B------:R-:W2:Y:S04]  /*0140*/  LDG.E R0, desc[UR4][R2.64] ;  /* 0x0000000402007981 */ /* 0x000ea8000c1e1900 */
[----:B------:R-:W2:Y:S02]  /*0150*/  LDG.E R7, desc[UR4][R2.64+0x4] ;  /* 0x0000040402077981 */ /* 0x000ea4000c1e1900 */
[----:B--2---:R-:W-:-:S13]  /*0160*/  ISETP.GE.AND P0, PT, R0, R7, PT ;  /* 0x000000070000720c */ /* 0x004fda0003f06270 */
[----:B------:R-:W-:Y:S05]  /*0170*/  @P0 EXIT ;  /* 0x000000000000094d */ /* 0x000fea0003800000 */
[----:B------:R-:W0:Y:S02]  /*0180*/  LDC.64 R12, c[0x0][0x388] ;  /* 0x0000e200ff0c7b82 */ /* 0x000e240000000a00 */
.L_x_0:
[----:B0-----:R-:W-:-:S06]  /*0190*/  IMAD.WIDE R6, R0, 0x4, R12 ;  /* 0x0000000400067825 */ /* 0x001fcc00078e020c */
[----:B------:R-:W2:Y:S02]  /*01a0*/  LDG.E R7, desc[UR4][R6.64] ;  /* 0x0000000406077981 */ /* 0x000ea4000c1e1900 */
[----:B--2---:R-:W-:-:S05]  /*01b0*/  IMAD.WIDE R8, R7, 0x8, R10 ;  /* 0x0000000807087825 */ /* 0x004fca00078e020a */
[----:B------:R1:W-:Y:S04]  /*01c0*/  REDG.E.ADD.64.STRONG.GPU desc[UR4][R8.64], R4 ;  /* 0x000000040800798e */ /* 0x0003e8000c12e504 */
[----:B------:R-:W2:Y:S01]  /*01d0*/  LDG.E R15, desc[UR4][R2.64+0x4] ;  /* 0x00000404020f7981 */ /* 0x000ea2000c1e1900 */
[----:B------:R-:W-:-:S04]  /*01e0*/  IADD3 R0, PT, PT, R0, 0x1, RZ ;  /* 0x0000000100007810 */ /* 0x000fc80007ffe0ff */
[----:B--2---:R-:W-:-:S13]  /*01f0*/  ISETP.GE.AND P0, PT, R0, R15, PT ;  /* 0x0000000f0000720c */ /* 0x004fda0003f06270 */
[----:B-1----:R-:W-:Y:S05]  /*0200*/  @!P0 BRA `(.L_x_0) ;  /* 0xfffffffc00e08947 */ /* 0x002fea000383ffff */
[----:B------:R-:W-:Y:S05]  /*0210*/  EXIT ;  /* 0x000000000000794d */ /* 0x000fea0003800000 */
.L_x_1:
[----:B------:R-:W-:-:S00]  /*0220*/  BRA `(.L_x_1) ;  /* 0xfffffffc00fc7947 */ /* 0x000fc0000383ffff */
[----:B------:R-:W-:-:S00]  /*0230*/  NOP ;  /* 0x0000000000007918 */ /* 0x000fc00000000000 */
        /* <DEDUP_REMOVED lines=12> */
.L_x_2:


//--------------------- .nv.shared.reserved.0     --------------------------
	.section	.nv.shared.reserved.0,"aw",@nobits
	.weak		__nv_reservedSMEM_offset_0_alias
	.size		__nv_reservedSMEM_offset_0_alias, 0, 64
	.other		__nv_reservedSMEM_offset_0_alias,@"STO_CUDA_RESERVED_SHARED STV_DEFAULT"
__nv_reservedSMEM_offset_0_alias:
	.zero		0
	.zero		64


//--------------------- .nv.constant0._Z11count_pathsPiS_PxS_i --------------------------
	.section	.nv.constant0._Z11count_pathsPiS_PxS_i,"a",@progbits
	.sectionflags	@""
	.align	4
.nv.constant0._Z11count_pathsPiS_PxS_i:
	.zero		932


//--------------------- SYMBOLS --------------------------

	.type		.nv.reservedSmem.offset0,@object
	.size		.nv.reservedSmem.offset0,0x4
